	.headerflags	@"EF_CUDA_TEXMODE_UNIFIED EF_CUDA_64BIT_ADDRESS EF_CUDA_ACCELERATORS EF_CUDA_SM90 EF_CUDA_VIRTUAL_SM(EF_CUDA_SM90)"
	.elftype	@"ET_EXEC"


//--------------------- .nv.info                  --------------------------
	.section	.nv.info,"",@"SHT_CUDA_INFO"
	.align	4


	//----- nvinfo : EIATTR_REGCOUNT
	.align		4
        /*0000*/ 	.byte	0x04, 0x2f
        /*0002*/ 	.short	(.L_3 - .L_2)
	.align		4
.L_2:
        /*0004*/ 	.word	index@(triton_poi_fused__native_batch_norm_legit_no_training__prelu_kernel_8)
        /*0008*/ 	.word	0x00000020


	//----- nvinfo : EIATTR_MIN_STACK_SIZE
	.align		4
.L_3:
        /*000c*/ 	.byte	0x04, 0x12
        /*000e*/ 	.short	(.L_5 - .L_4)
	.align		4
.L_4:
        /*0010*/ 	.word	index@(triton_poi_fused__native_batch_norm_legit_no_training__prelu_kernel_8)
        /*0014*/ 	.word	0x00000000


	//----- nvinfo : EIATTR_FRAME_SIZE
	.align		4
.L_5:
        /*0018*/ 	.byte	0x04, 0x11
        /*001a*/ 	.short	(.L_7 - .L_6)
	.align		4
.L_6:
        /*001c*/ 	.word	index@(triton_poi_fused__native_batch_norm_legit_no_training__prelu_kernel_8)
        /*0020*/ 	.word	0x00000000


	//----- nvinfo : EIATTR_MIN_STACK_SIZE
	.align		4
.L_7:
        /*0024*/ 	.byte	0x04, 0x12
        /*0026*/ 	.short	(.L_9 - .L_8)
	.align		4
.L_8:
        /*0028*/ 	.word	index@(triton_poi_fused__native_batch_norm_legit_no_training__prelu_kernel_8)
        /*002c*/ 	.word	0x00000000
.L_9:


//--------------------- .nv.info.triton_poi_fused__native_batch_norm_legit_no_training__prelu_kernel_8 --------------------------
	.section	.nv.info.triton_poi_fused__native_batch_norm_legit_no_training__prelu_kernel_8,"",@"SHT_CUDA_INFO"
	.sectionflags	@""
	.align	4


	//----- nvinfo : EIATTR_CUDA_API_VERSION
	.align		4
        /*0000*/ 	.byte	0x04, 0x37
        /*0002*/ 	.short	(.L_11 - .L_10)
.L_10:
        /*0004*/ 	.word	0x0000007c


	//----- nvinfo : EIATTR_KPARAM_INFO
	.align		4
.L_11:
        /*0008*/ 	.byte	0x04, 0x17
        /*000a*/ 	.short	(.L_13 - .L_12)
.L_12:
        /*000c*/ 	.word	0x00000000
        /*0010*/ 	.short	0x0008
        /*0012*/ 	.short	0x003c
        /*0014*/ 	.byte	0x00, 0xf0, 0x11, 0x00


	//----- nvinfo : EIATTR_KPARAM_INFO
	.align		4
.L_13:
        /*0018*/ 	.byte	0x04, 0x17
        /*001a*/ 	.short	(.L_15 - .L_14)
.L_14:
        /*001c*/ 	.word	0x00000000
        /*0020*/ 	.short	0x0007
        /*0022*/ 	.short	0x0038
        /*0024*/ 	.byte	0x00, 0xf0, 0x11, 0x00


	//----- nvinfo : EIATTR_KPARAM_INFO
	.align		4
.L_15:
        /*0028*/ 	.byte	0x04, 0x17
        /*002a*/ 	.short	(.L_17 - .L_16)
.L_16:
        /*002c*/ 	.word	0x00000000
        /*0030*/ 	.short	0x0006
        /*0032*/ 	.short	0x0030
        /*0034*/ 	.byte	0x00, 0xf4, 0x21, 0x00


	//----- nvinfo : EIATTR_KPARAM_INFO
	.align		4
.L_17:
        /*0038*/ 	.byte	0x04, 0x17
        /*003a*/ 	.short	(.L_19 - .L_18)
.L_18:
        /*003c*/ 	.word	0x00000000
        /*0040*/ 	.short	0x0005
        /*0042*/ 	.short	0x0028
        /*0044*/ 	.byte	0x00, 0xf4, 0x21, 0x00


	//----- nvinfo : EIATTR_KPARAM_INFO
	.align		4
.L_19:
        /*0048*/ 	.byte	0x04, 0x17
        /*004a*/ 	.short	(.L_21 - .L_20)
.L_20:
        /*004c*/ 	.word	0x00000000
        /*0050*/ 	.short	0x0004
        /*0052*/ 	.short	0x0020
        /*0054*/ 	.byte	0x00, 0xf4, 0x21, 0x00


	//----- nvinfo : EIATTR_KPARAM_INFO
	.align		4
.L_21:
        /*0058*/ 	.byte	0x04, 0x17
        /*005a*/ 	.short	(.L_23 - .L_22)
.L_22:
        /*005c*/ 	.word	0x00000000
        /*0060*/ 	.short	0x0003
        /*0062*/ 	.short	0x0018
        /*0064*/ 	.byte	0x00, 0xf4, 0x21, 0x00


	//----- nvinfo : EIATTR_KPARAM_INFO
	.align		4
.L_23:
        /*0068*/ 	.byte	0x04, 0x17
        /*006a*/ 	.short	(.L_25 - .L_24)
.L_24:
        /*006c*/ 	.word	0x00000000
        /*0070*/ 	.short	0x0002
        /*0072*/ 	.short	0x0010
        /*0074*/ 	.byte	0x00, 0xf4, 0x21, 0x00


	//----- nvinfo : EIATTR_KPARAM_INFO
	.align		4
.L_25:
        /*0078*/ 	.byte	0x04, 0x17
        /*007a*/ 	.short	(.L_27 - .L_26)
.L_26:
        /*007c*/ 	.word	0x00000000
        /*0080*/ 	.short	0x0001
        /*0082*/ 	.short	0x0008
        /*0084*/ 	.byte	0x00, 0xf4, 0x21, 0x00


	//----- nvinfo : EIATTR_KPARAM_INFO
	.align		4
.L_27:
        /*0088*/ 	.byte	0x04, 0x17
        /*008a*/ 	.short	(.L_29 - .L_28)
.L_28:
        /*008c*/ 	.word	0x00000000
        /*0090*/ 	.short	0x0000
        /*0092*/ 	.short	0x0000
        /*0094*/ 	.byte	0x00, 0xf4, 0x21, 0x00


	//----- nvinfo : EIATTR_SPARSE_MMA_MASK
	.align		4
.L_29:
        /*0098*/ 	.byte	0x03, 0x50
        /*009a*/ 	.short	0x0000


	//----- nvinfo : EIATTR_MAXREG_COUNT
	.align		4
        /*009c*/ 	.byte	0x03, 0x1b
        /*009e*/ 	.short	0x00ff


	//----- nvinfo : EIATTR_EXIT_INSTR_OFFSETS
	.align		4
        /*00a0*/ 	.byte	0x04, 0x1c
        /*00a2*/ 	.short	(.L_31 - .L_30)


	//   ....[0]....
.L_30:
        /*00a4*/ 	.word	0x000008d0


	//   ....[1]....
        /*00a8*/ 	.word	0x00000980


	//----- nvinfo : EIATTR_REQNTID
	.align		4
.L_31:
        /*00ac*/ 	.byte	0x04, 0x10
        /*00ae*/ 	.short	(.L_33 - .L_32)
.L_32:
        /*00b0*/ 	.word	0x00000080
        /*00b4*/ 	.word	0x00000001
        /*00b8*/ 	.word	0x00000001


	//----- nvinfo : EIATTR_CBANK_PARAM_SIZE
	.align		4
.L_33:
        /*00bc*/ 	.byte	0x03, 0x19
        /*00be*/ 	.short	0x0040


	//----- nvinfo : EIATTR_PARAM_CBANK
	.align		4
        /*00c0*/ 	.byte	0x04, 0x0a
        /*00c2*/ 	.short	(.L_35 - .L_34)
	.align		4
.L_34:
        /*00c4*/ 	.word	index@(.nv.constant0.triton_poi_fused__native_batch_norm_legit_no_training__prelu_kernel_8)
        /*00c8*/ 	.short	0x0210
        /*00ca*/ 	.short	0x0040


	//----- nvinfo : EIATTR_SW_WAR
	.align		4
.L_35:
        /*00cc*/ 	.byte	0x04, 0x36
        /*00ce*/ 	.short	(.L_37 - .L_36)
.L_36:
        /*00d0*/ 	.word	0x00000008
.L_37:


//--------------------- .nv.callgraph             --------------------------
	.section	.nv.callgraph,"",@"SHT_CUDA_CALLGRAPH"
	.align	4
	.sectionentsize	8
	.align		4
        /*0000*/ 	.word	0x00000000
	.align		4
        /*0004*/ 	.word	0xffffffff
	.align		4
        /*0008*/ 	.word	0x00000000
	.align		4
        /*000c*/ 	.word	0xfffffffe
	.align		4
        /*0010*/ 	.word	0x00000000
	.align		4
        /*0014*/ 	.word	0xfffffffd
	.align		4
        /*0018*/ 	.word	0x00000000
	.align		4
        /*001c*/ 	.word	0xfffffffc


//--------------------- .nv.constant4             --------------------------
	.section	.nv.constant4,"a",@progbits
	.align	8
	.align		8
.nv.constant4:
        /*0000*/ 	.dword	_$_str
	.align		8
        /*0008*/ 	.dword	_$_str_$_2


//--------------------- .text.triton_poi_fused__native_batch_norm_legit_no_training__prelu_kernel_8 --------------------------
	.section	.text.triton_poi_fused__native_batch_norm_legit_no_training__prelu_kernel_8,"ax",@progbits
	.sectionflags	@"SHF_BARRIERS=1"
	.align	128
        .global         triton_poi_fused__native_batch_norm_legit_no_training__prelu_kernel_8
        .type           triton_poi_fused__native_batch_norm_legit_no_training__prelu_kernel_8,@function
        .size           triton_poi_fused__native_batch_norm_legit_no_training__prelu_kernel_8,(.L_x_1 - triton_poi_fused__native_batch_norm_legit_no_training__prelu_kernel_8)
        .other          triton_poi_fused__native_batch_norm_legit_no_training__prelu_kernel_8,@"STO_CUDA_ENTRY STV_DEFAULT"
triton_poi_fused__native_batch_norm_legit_no_training__prelu_kernel_8:
.text.triton_poi_fused__native_batch_norm_legit_no_training__prelu_kernel_8:
[----:B------:R-:W0:Y:S01]  /*0000*/  LDC R1, c[0x0][0x28] ;  /* 0x00000a00ff017b82 */ /* 0x000e220000000800 */
[----:B------:R-:W1:Y:S07]  /*0010*/  S2R R0, SR_CTAID.X ;  /* 0x0000000000007919 */ /* 0x000e6e0000002500 */
[----:B------:R-:W2:Y:S01]  /*0020*/  LDC.64 R10, c[0x0][0x220] ;  /* 0x00008800ff0a7b82 */ /* 0x000ea20000000a00 */
[----:B------:R-:W-:Y:S01]  /*0030*/  CS2R R6, SRZ ;  /* 0x0000000000067805 */ /* 0x000fe2000001ff00 */
[----:B------:R-:W-:Y:S01]  /*0040*/  ULDC.64 UR6, c[0x0][0x208] ;  /* 0x0000820000067ab9 */ /* 0x000fe20000000a00 */
[----:B------:R-:W3:Y:S01]  /*0050*/  S2R R3, SR_CTAID.Y ;  /* 0x0000000000037919 */ /* 0x000ee20000002600 */
[----:B------:R-:W4:Y:S04]  /*0060*/  S2R R9, SR_TID.X ;  /* 0x0000000000097919 */ /* 0x000f280000002100 */
[----:B------:R-:W5:Y:S08]  /*0070*/  LDC.64 R12, c[0x0][0x210] ;  /* 0x00008400ff0c7b82 */ /* 0x000f700000000a00 */
[----:B------:R-:W4:Y:S08]  /*0080*/  LDC.64 R4, c[0x0][0x218] ;  /* 0x00008600ff047b82 */ /* 0x000f300000000a00 */
[----:B------:R-:W5:Y:S01]  /*0090*/  LDC.64 R16, c[0x0][0x228] ;  /* 0x00008a00ff107b82 */ /* 0x000f620000000a00 */
[C---:B-1----:R-:W-:Y:S01]  /*00a0*/  ISETP.GE.AND P0, PT, R0.reuse, 0x20, PT ;  /* 0x000000200000780c */ /* 0x042fe20003f06270 */
[----:B--2---:R-:W-:-:S06]  /*00b0*/  IMAD.WIDE R10, R0, 0x4, R10 ;  /* 0x00000004000a7825 */ /* 0x004fcc00078e020a */
[----:B------:R-:W1:Y:S06]  /*00c0*/  LDC.64 R20, c[0x0][0x230] ;  /* 0x00008c00ff147b82 */ /* 0x000e6c0000000a00 */
[----:B------:R2:W2:Y:S01]  /*00d0*/  @!P0 LDG.E.EL R6, desc[UR6][R10.64] ;  /* 0x000000060a068981 */ /* 0x0004a2000c2e1900 */
[----:B---3--:R-:W-:Y:S01]  /*00e0*/  SHF.L.U32 R2, R3, 0xa, RZ ;  /* 0x0000000a03027819 */ /* 0x008fe200000006ff */
[----:B------:R-:W-:Y:S01]  /*00f0*/  HFMA2.MMA R22, -RZ, RZ, 0, 0 ;  /* 0x00000000ff167435 */ /* 0x000fe200000001ff */
[----:B------:R-:W-:Y:S01]  /*0100*/  MOV R8, RZ ;  /* 0x000000ff00087202 */ /* 0x000fe20000000f00 */
[----:B0---4-:R-:W-:Y:S01]  /*0110*/  IMAD.WIDE R28, R0, 0x4, R4 ;  /* 0x00000004001c7825 */ /* 0x011fe200078e0204 */
[----:B------:R-:W-:-:S04]  /*0120*/  LOP3.LUT R25, R2, 0x7f, R9, 0xf8, !PT ;  /* 0x0000007f02197812 */ /* 0x000fc800078ef809 */
[----:B------:R-:W-:Y:S01]  /*0130*/  LEA R25, R25, R0, 0x5 ;  /* 0x0000000019197211 */ /* 0x000fe200078e28ff */
[----:B------:R-:W-:Y:S01]  /*0140*/  HFMA2.MMA R24, -RZ, RZ, 0, 0 ;  /* 0x00000000ff187435 */ /* 0x000fe200000001ff */
[----:B------:R-:W-:Y:S01]  /*0150*/  CS2R R4, SRZ ;  /* 0x0000000000047805 */ /* 0x000fe2000001ff00 */
[----:B------:R-:W3:Y:S01]  /*0160*/  @!P0 LDG.E.EL R7, desc[UR6][R28.64] ;  /* 0x000000061c078981 */ /* 0x000ee2000c2e1900 */
[----:B------:R-:W-:Y:S01]  /*0170*/  IADD3 R27, R25, 0x1000, RZ ;  /* 0x00001000191b7810 */ /* 0x000fe20007ffe0ff */
[--C-:B-----5:R-:W-:Y:S01]  /*0180*/  IMAD.WIDE R18, R25, 0x4, R12.reuse ;  /* 0x0000000419127825 */ /* 0x120fe200078e020c */
[----:B------:R-:W-:Y:S01]  /*0190*/  IADD3 R15, R25, 0x2000, RZ ;  /* 0x00002000190f7810 */ /* 0x000fe20007ffe0ff */
[----:B--2---:R-:W0:Y:S01]  /*01a0*/  LDC.64 R10, c[0x0][0x238] ;  /* 0x00008e00ff0a7b82 */ /* 0x004e220000000a00 */
[----:B------:R-:W-:Y:S01]  /*01b0*/  IADD3 R23, R25, 0x3000, RZ ;  /* 0x0000300019177810 */ /* 0x000fe20007ffe0ff */
[--C-:B------:R-:W-:Y:S01]  /*01c0*/  IMAD.WIDE R26, R27, 0x4, R12.reuse ;  /* 0x000000041b1a7825 */ /* 0x100fe200078e020c */
[----:B------:R2:W3:Y:S03]  /*01d0*/  @!P0 LDG.E.EL R8, desc[UR6][R18.64] ;  /* 0x0000000612088981 */ /* 0x0004e6000c2e1900 */
[--C-:B------:R-:W-:Y:S01]  /*01e0*/  IMAD.WIDE R14, R15, 0x4, R12.reuse ;  /* 0x000000040f0e7825 */ /* 0x100fe200078e020c */
[----:B------:R4:W5:Y:S04]  /*01f0*/  @!P0 LDG.E.EL R22, desc[UR6][R26.64] ;  /* 0x000000061a168981 */ /* 0x000968000c2e1900 */
[----:B------:R-:W3:Y:S01]  /*0200*/  @!P0 LDG.E.EL R24, desc[UR6][R14.64] ;  /* 0x000000060e188981 */ /* 0x000ee2000c2e1900 */
[----:B--2---:R-:W-:-:S05]  /*0210*/  IMAD.WIDE R18, R23, 0x4, R12 ;  /* 0x0000000417127825 */ /* 0x004fca00078e020c */
[----:B------:R-:W2:Y:S01]  /*0220*/  @!P0 LDG.E.EL R4, desc[UR6][R18.64] ;  /* 0x0000000612048981 */ /* 0x000ea2000c2e1900 */
[----:B----4-:R-:W-:Y:S01]  /*0230*/  CS2R R26, SRZ ;  /* 0x00000000001a7805 */ /* 0x010fe2000001ff00 */
[----:B------:R-:W-:-:S04]  /*0240*/  IMAD.WIDE R16, R0, 0x4, R16 ;  /* 0x0000000400107825 */ /* 0x000fc800078e0210 */
[C---:B-1----:R-:W-:Y:S01]  /*0250*/  IMAD.WIDE R20, R0.reuse, 0x4, R20 ;  /* 0x0000000400147825 */ /* 0x042fe200078e0214 */
[----:B------:R1:W4:Y:S04]  /*0260*/  @!P0 LDG.E.EL R5, desc[UR6][R16.64] ;  /* 0x0000000610058981 */ /* 0x000328000c2e1900 */
[----:B------:R-:W4:Y:S01]  /*0270*/  @!P0 LDG.E.EL R26, desc[UR6][R20.64] ;  /* 0x00000006141a8981 */ /* 0x000f22000c2e1900 */
[----:B------:R-:W-:Y:S01]  /*0280*/  MOV R23, RZ ;  /* 0x000000ff00177202 */ /* 0x000fe20000000f00 */
[----:B0-----:R-:W-:-:S05]  /*0290*/  IMAD.WIDE R28, R0, 0x4, R10 ;  /* 0x00000004001c7825 */ /* 0x001fca00078e020a */
[----:B------:R0:W4:Y:S01]  /*02a0*/  @!P0 LDG.E.EL R23, desc[UR6][R28.64] ;  /* 0x000000061c178981 */ /* 0x000122000c2e1900 */
[----:B------:R-:W-:Y:S01]  /*02b0*/  IADD3 R11, R25, 0x4000, RZ ;  /* 0x00004000190b7810 */ /* 0x000fe20007ffe0ff */
[----:B-1----:R-:W-:Y:S01]  /*02c0*/  HFMA2.MMA R16, -RZ, RZ, 0, 0 ;  /* 0x00000000ff107435 */ /* 0x002fe200000001ff */
[----:B------:R-:W-:Y:S02]  /*02d0*/  IADD3 R10, R25, 0x5000, RZ ;  /* 0x00005000190a7810 */ /* 0x000fe40007ffe0ff */
[----:B------:R-:W-:Y:S02]  /*02e0*/  IADD3 R15, R25, 0x6000, RZ ;  /* 0x00006000190f7810 */ /* 0x000fe40007ffe0ff */
[----:B------:R-:W-:Y:S01]  /*02f0*/  IADD3 R25, R25, 0x7000, RZ ;  /* 0x0000700019197810 */ /* 0x000fe20007ffe0ff */
[----:B------:R-:W-:Y:S01]  /*0300*/  IMAD.WIDE R18, R11, 0x4, R12 ;  /* 0x000000040b127825 */ /* 0x000fe200078e020c */
[----:B0-----:R-:W-:Y:S01]  /*0310*/  HFMA2.MMA R28, -RZ, RZ, 0, 0 ;  /* 0x00000000ff1c7435 */ /* 0x001fe200000001ff */
[----:B------:R-:W-:-:S02]  /*0320*/  MOV R20, RZ ;  /* 0x000000ff00147202 */ /* 0x000fc40000000f00 */
[--C-:B------:R-:W-:Y:S01]  /*0330*/  IMAD.WIDE R10, R10, 0x4, R12.reuse ;  /* 0x000000040a0a7825 */ /* 0x100fe200078e020c */
[----:B------:R0:W4:Y:S03]  /*0340*/  @!P0 LDG.E.EL R27, desc[UR6][R18.64] ;  /* 0x00000006121b8981 */ /* 0x000126000c2e1900 */
[----:B------:R-:W-:-:S04]  /*0350*/  IMAD.WIDE R14, R15, 0x4, R12 ;  /* 0x000000040f0e7825 */ /* 0x000fc800078e020c */
[----:B------:R-:W-:Y:S01]  /*0360*/  IMAD.WIDE R12, R25, 0x4, R12 ;  /* 0x00000004190c7825 */ /* 0x000fe200078e020c */
[----:B------:R-:W4:Y:S04]  /*0370*/  @!P0 LDG.E.EL R20, desc[UR6][R14.64] ;  /* 0x000000060e148981 */ /* 0x000f28000c2e1900 */
[----:B------:R1:W4:Y:S04]  /*0380*/  @!P0 LDG.E.EL R16, desc[UR6][R12.64] ;  /* 0x000000060c108981 */ /* 0x000328000c2e1900 */
[----:B------:R3:W4:Y:S01]  /*0390*/  @!P0 LDG.E.EL R28, desc[UR6][R10.64] ;  /* 0x000000060a1c8981 */ /* 0x000722000c2e1900 */
[----:B0-----:R-:W-:Y:S01]  /*03a0*/  MOV R18, 0x3e800000 ;  /* 0x3e80000000127802 */ /* 0x001fe20000000f00 */
[----:B------:R-:W0:Y:S01]  /*03b0*/  S2UR UR5, SR_CgaCtaId ;  /* 0x00000000000579c3 */ /* 0x000e220000008800 */
[----:B------:R-:W-:-:S02]  /*03c0*/  UMOV UR4, 0x400 ;  /* 0x0000040000047882 */ /* 0x000fc40000000000 */
[----:B0-----:R-:W-:Y:S01]  /*03d0*/  UPRMT UR4, UR5, 0x654, UR4 ;  /* 0x0000065405047896 */ /* 0x001fe20008000004 */
[----:B------:R-:W-:-:S04]  /*03e0*/  SHF.R.S32.HI R3, RZ, 0x15, R3 ;  /* 0x00000015ff037819 */ /* 0x000fc80000011403 */
[----:B------:R-:W-:Y:S01]  /*03f0*/  SGXT R3, R3, 0x1 ;  /* 0x000000010303781a */ /* 0x000fe20000000200 */
[----:B------:R-:W-:-:S04]  /*0400*/  FADD R17, R6, 9.9999997473787516356e-06 ;  /* 0x3727c5ac06117421 */ /* 0x000fc80000000000 */
[----:B------:R-:W0:Y:S02]  /*0410*/  MUFU.SQRT R21, R17 ;  /* 0x0000001100157308 */ /* 0x000e240000002000 */
[C---:B0-----:R-:W-:Y:S02]  /*0420*/  FSETP.GT.AND P1, PT, R21.reuse, 8.50705917302346158658e+37, PT ;  /* 0x7e8000001500780b */ /* 0x041fe40003f24000 */
[----:B------:R-:W-:-:S11]  /*0430*/  FSETP.GEU.AND P2, PT, R21, 1.175494350822287508e-38, PT ;  /* 0x008000001500780b */ /* 0x000fd60003f4e000 */
[----:B------:R-:W-:-:S04]  /*0440*/  @P1 FMUL R21, R21, 0.25 ;  /* 0x3e80000015151820 */ /* 0x000fc80000400000 */
[----:B------:R-:W-:-:S04]  /*0450*/  @!P2 FMUL R21, R21, 16777216 ;  /* 0x4b8000001515a820 */ /* 0x000fc80000400000 */
[----:B------:R-:W0:Y:S01]  /*0460*/  MUFU.RCP R6, R21 ;  /* 0x0000001500067308 */ /* 0x000e220000001000 */
[----:B-1----:R-:W-:Y:S01]  /*0470*/  FSEL R13, R18, 1, P1 ;  /* 0x3f800000120d7808 */ /* 0x002fe20000800000 */
[----:B---3--:R-:W-:-:S04]  /*0480*/  FADD R11, -R7, R8 ;  /* 0x00000008070b7221 */ /* 0x008fc80000000100 */
[----:B------:R-:W-:Y:S01]  /*0490*/  @!P2 FMUL R13, R13, 16777216 ;  /* 0x4b8000000d0da820 */ /* 0x000fe20000400000 */
[----:B--2---:R-:W-:-:S03]  /*04a0*/  FADD R15, -R7, R4 ;  /* 0x00000004070f7221 */ /* 0x004fc60000000100 */
[----:B0-----:R-:W-:Y:S01]  /*04b0*/  FMUL R6, R6, R13 ;  /* 0x0000000d06067220 */ /* 0x001fe20000400000 */
[----:B-----5:R-:W-:-:S03]  /*04c0*/  FADD R13, -R7, R22 ;  /* 0x00000016070d7221 */ /* 0x020fc60000000100 */
[C---:B------:R-:W-:Y:S01]  /*04d0*/  FMUL R17, R6.reuse, R11 ;  /* 0x0000000b06117220 */ /* 0x040fe20000400000 */
[----:B------:R-:W-:Y:S01]  /*04e0*/  FADD R11, -R7, R24 ;  /* 0x00000018070b7221 */ /* 0x000fe20000000100 */
[C---:B------:R-:W-:Y:S01]  /*04f0*/  FMUL R13, R6.reuse, R13 ;  /* 0x0000000d060d7220 */ /* 0x040fe20000400000 */
[C---:B------:R-:W-:Y:S02]  /*0500*/  FMUL R15, R6.reuse, R15 ;  /* 0x0000000f060f7220 */ /* 0x040fe40000400000 */
[----:B------:R-:W-:Y:S01]  /*0510*/  FMUL R11, R6, R11 ;  /* 0x0000000b060b7220 */ /* 0x000fe20000400000 */
[-CC-:B----4-:R-:W-:Y:S01]  /*0520*/  FFMA R17, R17, R5.reuse, R26.reuse ;  /* 0x0000000511117223 */ /* 0x190fe2000000001a */
[-CC-:B------:R-:W-:Y:S01]  /*0530*/  FFMA R18, R13, R5.reuse, R26.reuse ;  /* 0x000000050d127223 */ /* 0x180fe2000000001a */
[-CC-:B------:R-:W-:Y:S01]  /*0540*/  FFMA R22, R15, R5.reuse, R26.reuse ;  /* 0x000000050f167223 */ /* 0x180fe2000000001a */
[----:B------:R-:W-:Y:S02]  /*0550*/  FFMA R21, R11, R5, R26 ;  /* 0x000000050b157223 */ /* 0x000fe4000000001a */
[----:B------:R-:W-:-:S02]  /*0560*/  FSETP.GT.AND P4, PT, R17, RZ, PT ;  /* 0x000000ff1100720b */ /* 0x000fc40003f84000 */
[----:B------:R-:W-:Y:S02]  /*0570*/  FSETP.GT.AND P3, PT, R18, RZ, PT ;  /* 0x000000ff1200720b */ /* 0x000fe40003f64000 */
[----:B------:R-:W-:Y:S02]  /*0580*/  FSETP.GT.AND P2, PT, R21, RZ, PT ;  /* 0x000000ff1500720b */ /* 0x000fe40003f44000 */
[----:B------:R-:W-:Y:S02]  /*0590*/  FSETP.GT.AND P1, PT, R22, RZ, PT ;  /* 0x000000ff1600720b */ /* 0x000fe40003f24000 */
[----:B------:R-:W-:-:S04]  /*05a0*/  LOP3.LUT R4, R9, 0x7f, RZ, 0xc0, !PT ;  /* 0x0000007f09047812 */ /* 0x000fc800078ec0ff */
[----:B------:R-:W-:Y:S01]  /*05b0*/  LEA R4, R4, UR4, 0x2 ;  /* 0x0000000404047c11 */ /* 0x000fe2000f8e10ff */
[-C--:B------:R-:W-:Y:S02]  /*05c0*/  @!P4 FMUL R17, R17, R23.reuse ;  /* 0x000000171111c220 */ /* 0x080fe40000400000 */
[-C--:B------:R-:W-:Y:S02]  /*05d0*/  @!P3 FMUL R18, R18, R23.reuse ;  /* 0x000000171212b220 */ /* 0x080fe40000400000 */
[-C--:B------:R-:W-:Y:S02]  /*05e0*/  @!P2 FMUL R21, R21, R23.reuse ;  /* 0x000000171515a220 */ /* 0x080fe40000400000 */
[----:B------:R-:W-:Y:S01]  /*05f0*/  @!P1 FMUL R22, R22, R23 ;  /* 0x0000001716169220 */ /* 0x000fe20000400000 */
[----:B------:R0:W-:Y:S04]  /*0600*/  STS [R4], R17 ;  /* 0x0000001104007388 */ /* 0x0001e80000000800 */
[----:B------:R-:W-:Y:S04]  /*0610*/  STS [R4+0x200], R18 ;  /* 0x0002001204007388 */ /* 0x000fe80000000800 */
[----:B------:R1:W-:Y:S04]  /*0620*/  STS [R4+0x400], R21 ;  /* 0x0004001504007388 */ /* 0x0003e80000000800 */
[----:B------:R-:W-:Y:S01]  /*0630*/  STS [R4+0x600], R22 ;  /* 0x0006001604007388 */ /* 0x000fe20000000800 */
[----:B------:R-:W-:Y:S01]  /*0640*/  SHF.L.U32 R13, R9, 0x2, RZ ;  /* 0x00000002090d7819 */ /* 0x000fe200000006ff */
[C---:B------:R-:W-:Y:S01]  /*0650*/  FADD R27, -R7.reuse, R27 ;  /* 0x0000001b071b7221 */ /* 0x040fe20000000100 */
[C---:B------:R-:W-:Y:S01]  /*0660*/  FADD R19, -R7.reuse, R16 ;  /* 0x0000001007137221 */ /* 0x040fe20000000100 */
[----:B0-----:R-:W-:Y:S01]  /*0670*/  FADD R17, -R7, R20 ;  /* 0x0000001407117221 */ /* 0x001fe20000000100 */
[----:B------:R-:W-:Y:S01]  /*0680*/  LOP3.LUT R13, R13, 0x1fc, RZ, 0xc0, !PT ;  /* 0x000001fc0d0d7812 */ /* 0x000fe200078ec0ff */
[----:B------:R-:W-:Y:S01]  /*0690*/  FADD R7, -R7, R28 ;  /* 0x0000001c07077221 */ /* 0x000fe20000000100 */
[----:B------:R-:W-:-:S02]  /*06a0*/  FMUL R27, R6, R27 ;  /* 0x0000001b061b7220 */ /* 0x000fc40000400000 */
[----:B------:R-:W-:Y:S01]  /*06b0*/  LEA R12, R13, UR4, 0x2 ;  /* 0x000000040d0c7c11 */ /* 0x000fe2000f8e10ff */
[----:B------:R-:W-:Y:S01]  /*06c0*/  BAR.SYNC.DEFER_BLOCKING 0x0 ;  /* 0x0000000000007b1d */ /* 0x000fe20000010000 */
[C---:B-1----:R-:W-:Y:S01]  /*06d0*/  FMUL R21, R6.reuse, R17 ;  /* 0x0000001106157220 */ /* 0x042fe20000400000 */
[C---:B------:R-:W-:Y:S01]  /*06e0*/  FMUL R25, R6.reuse, R7 ;  /* 0x0000000706197220 */ /* 0x040fe20000400000 */
[----:B------:R-:W-:Y:S01]  /*06f0*/  FMUL R19, R6, R19 ;  /* 0x0000001306137220 */ /* 0x000fe20000400000 */
[-CC-:B------:R-:W-:Y:S01]  /*0700*/  FFMA R27, R27, R5.reuse, R26.reuse ;  /* 0x000000051b1b7223 */ /* 0x180fe2000000001a */
[-CC-:B------:R-:W-:Y:S01]  /*0710*/  FFMA R16, R21, R5.reuse, R26.reuse ;  /* 0x0000000515107223 */ /* 0x180fe2000000001a */
[-CC-:B------:R-:W-:Y:S01]  /*0720*/  FFMA R25, R25, R5.reuse, R26.reuse ;  /* 0x0000000519197223 */ /* 0x180fe2000000001a */
[----:B------:R-:W-:Y:S01]  /*0730*/  FFMA R5, R19, R5, R26 ;  /* 0x0000000513057223 */ /* 0x000fe2000000001a */
[----:B------:R-:W-:Y:S01]  /*0740*/  LOP3.LUT R14, R13, R2, RZ, 0xfc, !PT ;  /* 0x000000020d0e7212 */ /* 0x000fe200078efcff */
[----:B------:R-:W0:Y:S01]  /*0750*/  LDC.64 R6, c[0x0][0x240] ;  /* 0x00009000ff067b82 */ /* 0x000e220000000a00 */
[----:B------:R-:W-:-:S02]  /*0760*/  FSETP.GT.AND P4, PT, R27, RZ, PT ;  /* 0x000000ff1b00720b */ /* 0x000fc40003f84000 */
[C---:B------:R-:W-:Y:S02]  /*0770*/  FSETP.GT.AND P2, PT, R16.reuse, RZ, PT ;  /* 0x000000ff1000720b */ /* 0x040fe40003f44000 */
[----:B------:R-:W-:Y:S02]  /*0780*/  FSETP.GT.AND P3, PT, R25, RZ, PT ;  /* 0x000000ff1900720b */ /* 0x000fe40003f64000 */
[----:B------:R-:W-:Y:S01]  /*0790*/  FSETP.GT.AND P1, PT, R5, RZ, PT ;  /* 0x000000ff0500720b */ /* 0x000fe20003f24000 */
[----:B------:R-:W1:Y:S06]  /*07a0*/  LDS.128 R8, [R12] ;  /* 0x000000000c087984 */ /* 0x000e6c0000000c00 */
[-C--:B------:R-:W-:Y:S01]  /*07b0*/  @!P4 FMUL R27, R27, R23.reuse ;  /* 0x000000171b1bc220 */ /* 0x080fe20000400000 */
[----:B------:R-:W-:Y:S01]  /*07c0*/  BAR.SYNC.DEFER_BLOCKING 0x0 ;  /* 0x0000000000007b1d */ /* 0x000fe20000010000 */
[----:B------:R-:W-:-:S02]  /*07d0*/  @!P2 FMUL R16, R16, R23 ;  /* 0x000000171010a220 */ /* 0x000fc40000400000 */
[-C--:B------:R-:W-:Y:S02]  /*07e0*/  @!P3 FMUL R25, R25, R23.reuse ;  /* 0x000000171919b220 */ /* 0x080fe40000400000 */
[----:B------:R-:W-:Y:S01]  /*07f0*/  @!P1 FMUL R5, R5, R23 ;  /* 0x0000001705059220 */ /* 0x000fe20000400000 */
[----:B------:R-:W-:-:S04]  /*0800*/  LEA.HI R15, R3, R14, RZ, 0xa ;  /* 0x0000000e030f7211 */ /* 0x000fc800078f50ff */
[----:B------:R-:W-:-:S04]  /*0810*/  LOP3.LUT R17, R15, 0xfffffc00, RZ, 0xc0, !PT ;  /* 0xfffffc000f117812 */ /* 0x000fc800078ec0ff */
[----:B------:R-:W-:Y:S01]  /*0820*/  IADD3 R17, R14, -R17, RZ ;  /* 0x800000110e117210 */ /* 0x000fe20007ffe0ff */
[----:B------:R2:W-:Y:S04]  /*0830*/  STS [R4], R27 ;  /* 0x0000001b04007388 */ /* 0x0005e80000000800 */
[----:B------:R2:W-:Y:S04]  /*0840*/  STS [R4+0x200], R25 ;  /* 0x0002001904007388 */ /* 0x0005e80000000800 */
[----:B------:R2:W-:Y:S04]  /*0850*/  STS [R4+0x400], R16 ;  /* 0x0004001004007388 */ /* 0x0005e80000000800 */
[----:B------:R2:W-:Y:S01]  /*0860*/  STS [R4+0x600], R5 ;  /* 0x0006000504007388 */ /* 0x0005e20000000800 */
[----:B------:R-:W-:-:S02]  /*0870*/  SHF.R.S32.HI R15, RZ, 0xa, R15 ;  /* 0x0000000aff0f7819 */ /* 0x000fc4000001140f */
[----:B------:R-:W-:-:S05]  /*0880*/  LEA R14, R0, R17, 0xa ;  /* 0x00000011000e7211 */ /* 0x000fca00078e50ff */
[----:B------:R-:W-:-:S04]  /*0890*/  IMAD R15, R15, 0x8c00, R14 ;  /* 0x00008c000f0f7824 */ /* 0x000fc800078e020e */
[----:B0-----:R-:W-:Y:S01]  /*08a0*/  IMAD.WIDE R14, R15, 0x4, R6 ;  /* 0x000000040f0e7825 */ /* 0x001fe200078e0206 */
[----:B------:R-:W-:Y:S06]  /*08b0*/  BAR.SYNC.DEFER_BLOCKING 0x0 ;  /* 0x0000000000007b1d */ /* 0x000fec0000010000 */
[----:B-1----:R2:W-:Y:S01]  /*08c0*/  @!P0 STG.E.128 desc[UR6][R14.64], R8 ;  /* 0x000000080e008986 */ /* 0x0025e2000c101d06 */
[----:B------:R-:W-:Y:S05]  /*08d0*/  @P0 EXIT ;  /* 0x000000000000094d */ /* 0x000fea0003800000 */
[----:B--2---:R-:W0:Y:S01]  /*08e0*/  LDS.128 R8, [R12] ;  /* 0x000000000c087984 */ /* 0x004e220000000c00 */
[----:B------:R-:W-:-:S04]  /*08f0*/  LOP3.LUT R2, R13, 0x200, R2, 0xfe, !PT ;  /* 0x000002000d027812 */ /* 0x000fc800078efe02 */
[----:B------:R-:W-:-:S04]  /*0900*/  LEA.HI R3, R3, R2, RZ, 0xa ;  /* 0x0000000203037211 */ /* 0x000fc800078f50ff */
[----:B------:R-:W-:Y:S02]  /*0910*/  LOP3.LUT R5, R3, 0xfffffc00, RZ, 0xc0, !PT ;  /* 0xfffffc0003057812 */ /* 0x000fe400078ec0ff */
[----:B------:R-:W-:Y:S02]  /*0920*/  SHF.R.S32.HI R3, RZ, 0xa, R3 ;  /* 0x0000000aff037819 */ /* 0x000fe40000011403 */
[----:B------:R-:W-:-:S04]  /*0930*/  IADD3 R5, R2, -R5, RZ ;  /* 0x8000000502057210 */ /* 0x000fc80007ffe0ff */
[----:B------:R-:W-:-:S05]  /*0940*/  LEA R0, R0, R5, 0xa ;  /* 0x0000000500007211 */ /* 0x000fca00078e50ff */
[----:B------:R-:W-:-:S04]  /*0950*/  IMAD R3, R3, 0x8c00, R0 ;  /* 0x00008c0003037824 */ /* 0x000fc800078e0200 */
[----:B------:R-:W-:-:S05]  /*0960*/  IMAD.WIDE R6, R3, 0x4, R6 ;  /* 0x0000000403067825 */ /* 0x000fca00078e0206 */
[----:B0-----:R-:W-:Y:S01]  /*0970*/  STG.E.128 desc[UR6][R6.64], R8 ;  /* 0x0000000806007986 */ /* 0x001fe2000c101d06 */
[----:B------:R-:W-:Y:S05]  /*0980*/  EXIT ;  /* 0x000000000000794d */ /* 0x000fea0003800000 */
.L_x_0:
[----:B------:R-:W-:-:S00]  /*0990*/  BRA `(.L_x_0) ;  /* 0xfffffffc00fc7947 */ /* 0x000fc0000383ffff */
[----:B------:R-:W-:-:S00]  /*09a0*/  NOP ;  /* 0x0000000000007918 */ /* 0x000fc00000000000 */
        /* <DEDUP_REMOVED lines=13> */
.L_x_1:


//--------------------- .nv.global.init           --------------------------
	.section	.nv.global.init,"aw",@progbits
.nv.global.init:
	.type		_$_str,@object
	.size		_$_str,(_$_str_$_2 - _$_str)
_$_str:
        /*0000*/ 	.byte	0x5f, 0x5f, 0x43, 0x55, 0x44, 0x41, 0x5f, 0x46, 0x54, 0x5a, 0x00
	.type		_$_str_$_2,@object
	.size		_$_str_$_2,(.L_1 - _$_str_$_2)
_$_str_$_2:
        /*000b*/ 	.byte	0x5f, 0x5f, 0x43, 0x55, 0x44, 0x41, 0x5f, 0x50, 0x52, 0x45, 0x43, 0x5f, 0x53, 0x51, 0x52, 0x54
        /*001b*/ 	.byte	0x00
.L_1:


//--------------------- .nv.shared.triton_poi_fused__native_batch_norm_legit_no_training__prelu_kernel_8 --------------------------
	.section	.nv.shared.triton_poi_fused__native_batch_norm_legit_no_training__prelu_kernel_8,"aw",@nobits
	.sectionflags	@""
	.align	16
	.zero		1024


//--------------------- .nv.constant0.triton_poi_fused__native_batch_norm_legit_no_training__prelu_kernel_8 --------------------------
	.section	.nv.constant0.triton_poi_fused__native_batch_norm_legit_no_training__prelu_kernel_8,"a",@progbits
	.sectionflags	@""
	.align	4
.nv.constant0.triton_poi_fused__native_batch_norm_legit_no_training__prelu_kernel_8:
	.zero		592
